//
// Generated by NVIDIA NVVM Compiler
//
// Compiler Build ID: CL-36424714
// Cuda compilation tools, release 13.0, V13.0.88
// Based on NVVM 20.0.0
//

.version 9.0
.target sm_100
.address_size 64

	// .globl	_Z10first_callv

.visible .entry _Z10first_callv()
{


	ret;

}
	// .globl	_Z10matrixMultPfS_S_i
.visible .entry _Z10matrixMultPfS_S_i(
	.param .u64 .ptr .align 1 _Z10matrixMultPfS_S_i_param_0,
	.param .u64 .ptr .align 1 _Z10matrixMultPfS_S_i_param_1,
	.param .u64 .ptr .align 1 _Z10matrixMultPfS_S_i_param_2,
	.param .u32 _Z10matrixMultPfS_S_i_param_3
)
{
	.reg .pred 	%p<10>;
	.reg .b32 	%r<42>;
	.reg .b32 	%f<67>;
	.reg .b64 	%rd<67>;

	ld.param.u64 	%rd14, [_Z10matrixMultPfS_S_i_param_0];
	ld.param.u64 	%rd15, [_Z10matrixMultPfS_S_i_param_1];
	ld.param.u32 	%r19, [_Z10matrixMultPfS_S_i_param_3];
	cvta.to.global.u64 	%rd1, %rd15;
	cvta.to.global.u64 	%rd2, %rd14;
	mov.u32 	%r20, %ntid.x;
	mov.u32 	%r21, %ctaid.x;
	mov.u32 	%r22, %tid.x;
	mad.lo.s32 	%r1, %r20, %r21, %r22;
	mov.u32 	%r23, %ntid.y;
	mov.u32 	%r24, %ctaid.y;
	mov.u32 	%r25, %tid.y;
	mad.lo.s32 	%r26, %r23, %r24, %r25;
	max.s32 	%r27, %r1, %r26;
	setp.ge.s32 	%p1, %r27, %r19;
	@%p1 bra 	$L__BB1_13;
	mul.lo.s32 	%r3, %r19, %r26;
	and.b32  	%r4, %r19, 7;
	setp.lt.u32 	%p2, %r19, 8;
	mov.b32 	%r40, 0;
	mov.f32 	%f66, 0f00000000;
	@%p2 bra 	$L__BB1_4;
	and.b32  	%r40, %r19, 2147483640;
	neg.s32 	%r38, %r40;
	mul.wide.s32 	%rd16, %r19, 4;
	add.s64 	%rd3, %rd1, %rd16;
	shl.b32 	%r7, %r19, 3;
	mul.wide.s32 	%rd17, %r19, 8;
	add.s64 	%rd4, %rd1, %rd17;
	mul.wide.s32 	%rd18, %r19, 12;
	add.s64 	%rd5, %rd1, %rd18;
	mul.wide.s32 	%rd19, %r19, 16;
	add.s64 	%rd6, %rd1, %rd19;
	mul.wide.s32 	%rd20, %r19, 20;
	add.s64 	%rd7, %rd1, %rd20;
	mul.wide.s32 	%rd21, %r19, 24;
	add.s64 	%rd8, %rd1, %rd21;
	mul.wide.s32 	%rd22, %r19, 28;
	add.s64 	%rd9, %rd1, %rd22;
	mul.wide.u32 	%rd23, %r3, 4;
	add.s64 	%rd24, %rd23, %rd2;
	add.s64 	%rd66, %rd24, 16;
	mov.f32 	%f66, 0f00000000;
	mov.u32 	%r37, %r1;
$L__BB1_3:
	.pragma "nounroll";
	mul.wide.s32 	%rd25, %r37, 4;
	add.s64 	%rd26, %rd3, %rd25;
	add.s64 	%rd27, %rd4, %rd25;
	add.s64 	%rd28, %rd5, %rd25;
	add.s64 	%rd29, %rd6, %rd25;
	add.s64 	%rd30, %rd7, %rd25;
	add.s64 	%rd31, %rd8, %rd25;
	add.s64 	%rd32, %rd9, %rd25;
	add.s64 	%rd33, %rd1, %rd25;
	ld.global.f32 	%f16, [%rd66+-16];
	ld.global.f32 	%f17, [%rd33];
	fma.rn.f32 	%f18, %f16, %f17, %f66;
	ld.global.f32 	%f19, [%rd66+-12];
	ld.global.f32 	%f20, [%rd26];
	fma.rn.f32 	%f21, %f19, %f20, %f18;
	ld.global.f32 	%f22, [%rd66+-8];
	ld.global.f32 	%f23, [%rd27];
	fma.rn.f32 	%f24, %f22, %f23, %f21;
	ld.global.f32 	%f25, [%rd66+-4];
	ld.global.f32 	%f26, [%rd28];
	fma.rn.f32 	%f27, %f25, %f26, %f24;
	ld.global.f32 	%f28, [%rd66];
	ld.global.f32 	%f29, [%rd29];
	fma.rn.f32 	%f30, %f28, %f29, %f27;
	ld.global.f32 	%f31, [%rd66+4];
	ld.global.f32 	%f32, [%rd30];
	fma.rn.f32 	%f33, %f31, %f32, %f30;
	ld.global.f32 	%f34, [%rd66+8];
	ld.global.f32 	%f35, [%rd31];
	fma.rn.f32 	%f36, %f34, %f35, %f33;
	ld.global.f32 	%f37, [%rd66+12];
	ld.global.f32 	%f38, [%rd32];
	fma.rn.f32 	%f66, %f37, %f38, %f36;
	add.s32 	%r38, %r38, 8;
	add.s32 	%r37, %r37, %r7;
	add.s64 	%rd66, %rd66, 32;
	setp.ne.s32 	%p3, %r38, 0;
	@%p3 bra 	$L__BB1_3;
$L__BB1_4:
	setp.eq.s32 	%p4, %r4, 0;
	@%p4 bra 	$L__BB1_12;
	and.b32  	%r13, %r19, 3;
	setp.lt.u32 	%p5, %r4, 4;
	@%p5 bra 	$L__BB1_7;
	add.s32 	%r29, %r40, %r3;
	mul.wide.u32 	%rd34, %r29, 4;
	add.s64 	%rd35, %rd2, %rd34;
	ld.global.f32 	%f40, [%rd35];
	mad.lo.s32 	%r30, %r40, %r19, %r1;
	mul.wide.s32 	%rd36, %r30, 4;
	add.s64 	%rd37, %rd1, %rd36;
	ld.global.f32 	%f41, [%rd37];
	fma.rn.f32 	%f42, %f40, %f41, %f66;
	cvt.u64.u32 	%rd38, %r3;
	cvt.u64.u32 	%rd39, %r40;
	add.s64 	%rd40, %rd39, %rd38;
	shl.b64 	%rd41, %rd40, 2;
	add.s64 	%rd42, %rd2, %rd41;
	ld.global.f32 	%f43, [%rd42+4];
	mul.wide.s32 	%rd43, %r19, 4;
	add.s64 	%rd44, %rd37, %rd43;
	ld.global.f32 	%f44, [%rd44];
	fma.rn.f32 	%f45, %f43, %f44, %f42;
	ld.global.f32 	%f46, [%rd42+8];
	add.s64 	%rd45, %rd44, %rd43;
	ld.global.f32 	%f47, [%rd45];
	fma.rn.f32 	%f48, %f46, %f47, %f45;
	ld.global.f32 	%f49, [%rd42+12];
	add.s64 	%rd46, %rd45, %rd43;
	ld.global.f32 	%f50, [%rd46];
	fma.rn.f32 	%f66, %f49, %f50, %f48;
	add.s32 	%r40, %r40, 4;
$L__BB1_7:
	setp.eq.s32 	%p6, %r13, 0;
	@%p6 bra 	$L__BB1_12;
	setp.eq.s32 	%p7, %r13, 1;
	@%p7 bra 	$L__BB1_10;
	add.s32 	%r31, %r40, %r3;
	mul.wide.u32 	%rd47, %r31, 4;
	add.s64 	%rd48, %rd2, %rd47;
	ld.global.f32 	%f52, [%rd48];
	mad.lo.s32 	%r32, %r40, %r19, %r1;
	mul.wide.s32 	%rd49, %r32, 4;
	add.s64 	%rd50, %rd1, %rd49;
	ld.global.f32 	%f53, [%rd50];
	fma.rn.f32 	%f54, %f52, %f53, %f66;
	cvt.u64.u32 	%rd51, %r3;
	cvt.u64.u32 	%rd52, %r40;
	add.s64 	%rd53, %rd52, %rd51;
	shl.b64 	%rd54, %rd53, 2;
	add.s64 	%rd55, %rd2, %rd54;
	ld.global.f32 	%f55, [%rd55+4];
	mul.wide.s32 	%rd56, %r19, 4;
	add.s64 	%rd57, %rd50, %rd56;
	ld.global.f32 	%f56, [%rd57];
	fma.rn.f32 	%f66, %f55, %f56, %f54;
	add.s32 	%r40, %r40, 2;
$L__BB1_10:
	and.b32  	%r33, %r19, 1;
	setp.eq.b32 	%p8, %r33, 1;
	not.pred 	%p9, %p8;
	@%p9 bra 	$L__BB1_12;
	add.s32 	%r34, %r40, %r3;
	mul.wide.u32 	%rd58, %r34, 4;
	add.s64 	%rd59, %rd2, %rd58;
	ld.global.f32 	%f57, [%rd59];
	mad.lo.s32 	%r35, %r40, %r19, %r1;
	mul.wide.s32 	%rd60, %r35, 4;
	add.s64 	%rd61, %rd1, %rd60;
	ld.global.f32 	%f58, [%rd61];
	fma.rn.f32 	%f66, %f57, %f58, %f66;
$L__BB1_12:
	ld.param.u64 	%rd65, [_Z10matrixMultPfS_S_i_param_2];
	add.s32 	%r36, %r3, %r1;
	cvta.to.global.u64 	%rd62, %rd65;
	mul.wide.s32 	%rd63, %r36, 4;
	add.s64 	%rd64, %rd62, %rd63;
	st.global.f32 	[%rd64], %f66;
$L__BB1_13:
	ret;

}


// ===== COMPILED SASS (sm_100) =====

	.target	sm_100

	.elftype	@"ET_EXEC"


//--------------------- .note.nv.tkinfo           --------------------------
	.section	.note.nv.tkinfo,"",@"SHT_NOTE"
	.sectionflags	@"SHF_NOTE_NV_TKINFO"
	.tkinfo
        /*0018*/ 	.word	0x00000002
        /*0030*/ 	.string	""
        /*0030*/ 	.string	"ptxas"
        /*0030*/ 	.string	"Cuda compilation tools, release 13.0, V13.0.88"
        /*0030*/ 	.string	"Build cuda_13.0.r13.0/compiler.36424714_0"
        /*0030*/ 	.string	"-arch sm_100 -m 64 "



//--------------------- .note.nv.cuinfo           --------------------------
	.section	.note.nv.cuinfo,"",@"SHT_NOTE"
	.sectionflags	@"SHF_NOTE_NV_CUINFO"
        /*0018*/ 	.short	0x0002
        /*001a*/ 	.short	0x0064
        /*001c*/ 	.short	0x0082
	.zero		2


//--------------------- .nv.info                  --------------------------
	.section	.nv.info,"",@"SHT_CUDA_INFO"
	.align	4


	//----- nvinfo : EIATTR_REGCOUNT
	.align		4
        /*0000*/ 	.byte	0x04, 0x2f
        /*0002*/ 	.short	(.L_1 - .L_0)
	.align		4
.L_0:
        /*0004*/ 	.word	index@(_Z10first_callv)
        /*0008*/ 	.word	0x00000004


	//----- nvinfo : EIATTR_FRAME_SIZE
	.align		4
.L_1:
        /*000c*/ 	.byte	0x04, 0x11
        /*000e*/ 	.short	(.L_3 - .L_2)
	.align		4
.L_2:
        /*0010*/ 	.word	index@(_Z10first_callv)
        /*0014*/ 	.word	0x00000000


	//----- nvinfo : EIATTR_REGCOUNT
	.align		4
.L_3:
        /*0018*/ 	.byte	0x04, 0x2f
        /*001a*/ 	.short	(.L_5 - .L_4)
	.align		4
.L_4:
        /*001c*/ 	.word	index@(_Z10matrixMultPfS_S_i)
        /*0020*/ 	.word	0x0000001e


	//----- nvinfo : EIATTR_FRAME_SIZE
	.align		4
.L_5:
        /*0024*/ 	.byte	0x04, 0x11
        /*0026*/ 	.short	(.L_7 - .L_6)
	.align		4
.L_6:
        /*0028*/ 	.word	index@(_Z10matrixMultPfS_S_i)
        /*002c*/ 	.word	0x00000000


	//----- nvinfo : EIATTR_MIN_STACK_SIZE
	.align		4
.L_7:
        /*0030*/ 	.byte	0x04, 0x12
        /*0032*/ 	.short	(.L_9 - .L_8)
	.align		4
.L_8:
        /*0034*/ 	.word	index@(_Z10matrixMultPfS_S_i)
        /*0038*/ 	.word	0x00000000


	//----- nvinfo : EIATTR_MIN_STACK_SIZE
	.align		4
.L_9:
        /*003c*/ 	.byte	0x04, 0x12
        /*003e*/ 	.short	(.L_11 - .L_10)
	.align		4
.L_10:
        /*0040*/ 	.word	index@(_Z10first_callv)
        /*0044*/ 	.word	0x00000000
.L_11:


//--------------------- .nv.compat                --------------------------
	.section	.nv.compat,"",@"SHT_CUDA_COMPAT_INFO"
	.align	4
        /*0000*/ 	.byte	0x02, 0x09, 0x00, 0x00, 0x02, 0x02, 0x01, 0x00, 0x02, 0x05, 0x05, 0x00, 0x03, 0x07, 0x01, 0x01
        /*0010*/ 	.byte	0x02, 0x03, 0x00, 0x00, 0x02, 0x06, 0x01, 0x00, 0x04, 0x0b, 0x08, 0x00, 0x09, 0x00, 0x00, 0x00
        /*0020*/ 	.byte	0x00, 0x00, 0x00, 0x00


//--------------------- .nv.info._Z10matrixMultPfS_S_i --------------------------
	.section	.nv.info._Z10matrixMultPfS_S_i,"",@"SHT_CUDA_INFO"
	.sectionflags	@""
	.align	4


	//----- nvinfo : EIATTR_CUDA_API_VERSION
	.align		4
        /*0000*/ 	.byte	0x04, 0x37
        /*0002*/ 	.short	(.L_13 - .L_12)
.L_12:
        /*0004*/ 	.word	0x00000082


	//----- nvinfo : EIATTR_KPARAM_INFO
	.align		4
.L_13:
        /*0008*/ 	.byte	0x04, 0x17
        /*000a*/ 	.short	(.L_15 - .L_14)
.L_14:
        /*000c*/ 	.word	0x00000000
        /*0010*/ 	.short	0x0003
        /*0012*/ 	.short	0x0018
        /*0014*/ 	.byte	0x00, 0xf0, 0x11, 0x00


	//----- nvinfo : EIATTR_KPARAM_INFO
	.align		4
.L_15:
        /*0018*/ 	.byte	0x04, 0x17
        /*001a*/ 	.short	(.L_17 - .L_16)
.L_16:
        /*001c*/ 	.word	0x00000000
        /*0020*/ 	.short	0x0002
        /*0022*/ 	.short	0x0010
        /*0024*/ 	.byte	0x00, 0xf5, 0x21, 0x00


	//----- nvinfo : EIATTR_KPARAM_INFO
	.align		4
.L_17:
        /*0028*/ 	.byte	0x04, 0x17
        /*002a*/ 	.short	(.L_19 - .L_18)
.L_18:
        /*002c*/ 	.word	0x00000000
        /*0030*/ 	.short	0x0001
        /*0032*/ 	.short	0x0008
        /*0034*/ 	.byte	0x00, 0xf5, 0x21, 0x00


	//----- nvinfo : EIATTR_KPARAM_INFO
	.align		4
.L_19:
        /*0038*/ 	.byte	0x04, 0x17
        /*003a*/ 	.short	(.L_21 - .L_20)
.L_20:
        /*003c*/ 	.word	0x00000000
        /*0040*/ 	.short	0x0000
        /*0042*/ 	.short	0x0000
        /*0044*/ 	.byte	0x00, 0xf5, 0x21, 0x00


	//----- nvinfo : EIATTR_SPARSE_MMA_MASK
	.align		4
.L_21:
        /*0048*/ 	.byte	0x03, 0x50
        /*004a*/ 	.short	0x0000


	//----- nvinfo : EIATTR_MAXREG_COUNT
	.align		4
        /*004c*/ 	.byte	0x03, 0x1b
        /*004e*/ 	.short	0x00ff


	//----- nvinfo : EIATTR_MERCURY_ISA_VERSION
	.align		4
        /*0050*/ 	.byte	0x03, 0x5f
        /*0052*/ 	.short	0x0101


	//----- nvinfo : EIATTR_VRC_CTA_INIT_COUNT
	.align		4
        /*0054*/ 	.byte	0x02, 0x4a
	.zero		1
	.zero		1


	//----- nvinfo : EIATTR_EXIT_INSTR_OFFSETS
	.align		4
        /*0058*/ 	.byte	0x04, 0x1c
        /*005a*/ 	.short	(.L_23 - .L_22)


	//   ....[0]....
.L_22:
        /*005c*/ 	.word	0x000000c0


	//   ....[1]....
        /*0060*/ 	.word	0x00000a90


	//----- nvinfo : EIATTR_CBANK_PARAM_SIZE
	.align		4
.L_23:
        /*0064*/ 	.byte	0x03, 0x19
        /*0066*/ 	.short	0x001c


	//----- nvinfo : EIATTR_PARAM_CBANK
	.align		4
        /*0068*/ 	.byte	0x04, 0x0a
        /*006a*/ 	.short	(.L_25 - .L_24)
	.align		4
.L_24:
        /*006c*/ 	.word	index@(.nv.constant0._Z10matrixMultPfS_S_i)
        /*0070*/ 	.short	0x0380
        /*0072*/ 	.short	0x001c


	//----- nvinfo : EIATTR_SW_WAR
	.align		4
.L_25:
        /*0074*/ 	.byte	0x04, 0x36
        /*0076*/ 	.short	(.L_27 - .L_26)
.L_26:
        /*0078*/ 	.word	0x00000008
.L_27:


//--------------------- .nv.info._Z10first_callv  --------------------------
	.section	.nv.info._Z10first_callv,"",@"SHT_CUDA_INFO"
	.sectionflags	@""
	.align	4


	//----- nvinfo : EIATTR_CUDA_API_VERSION
	.align		4
        /*0000*/ 	.byte	0x04, 0x37
        /*0002*/ 	.short	(.L_29 - .L_28)
.L_28:
        /*0004*/ 	.word	0x00000082


	//----- nvinfo : EIATTR_SPARSE_MMA_MASK
	.align		4
.L_29:
        /*0008*/ 	.byte	0x03, 0x50
        /*000a*/ 	.short	0x0000


	//----- nvinfo : EIATTR_MAXREG_COUNT
	.align		4
        /*000c*/ 	.byte	0x03, 0x1b
        /*000e*/ 	.short	0x00ff


	//----- nvinfo : EIATTR_MERCURY_ISA_VERSION
	.align		4
        /*0010*/ 	.byte	0x03, 0x5f
        /*0012*/ 	.short	0x0101


	//----- nvinfo : EIATTR_VRC_CTA_INIT_COUNT
	.align		4
        /*0014*/ 	.byte	0x02, 0x4a
	.zero		1
	.zero		1


	//----- nvinfo : EIATTR_EXIT_INSTR_OFFSETS
	.align		4
        /*0018*/ 	.byte	0x04, 0x1c
        /*001a*/ 	.short	(.L_31 - .L_30)


	//   ....[0]....
.L_30:
        /*001c*/ 	.word	0x00000010


	//----- nvinfo : EIATTR_SW_WAR
	.align		4
.L_31:
        /*0020*/ 	.byte	0x04, 0x36
        /*0022*/ 	.short	(.L_33 - .L_32)
.L_32:
        /*0024*/ 	.word	0x00000008
.L_33:


//--------------------- .nv.callgraph             --------------------------
	.section	.nv.callgraph,"",@"SHT_CUDA_CALLGRAPH"
	.align	4
	.sectionentsize	8
	.align		4
        /*0000*/ 	.word	0x00000000
	.align		4
        /*0004*/ 	.word	0xffffffff
	.align		4
        /*0008*/ 	.word	0x00000000
	.align		4
        /*000c*/ 	.word	0xfffffffe
	.align		4
        /*0010*/ 	.word	0x00000000
	.align		4
        /*0014*/ 	.word	0xfffffffd
	.align		4
        /*0018*/ 	.word	0x00000000
	.align		4
        /*001c*/ 	.word	0xfffffffc


//--------------------- .text._Z10matrixMultPfS_S_i --------------------------
	.section	.text._Z10matrixMultPfS_S_i,"ax",@progbits
	.align	128
        .global         _Z10matrixMultPfS_S_i
        .type           _Z10matrixMultPfS_S_i,@function
        .size           _Z10matrixMultPfS_S_i,(.L_x_6 - _Z10matrixMultPfS_S_i)
        .other          _Z10matrixMultPfS_S_i,@"STO_CUDA_ENTRY STV_DEFAULT"
_Z10matrixMultPfS_S_i:
.text._Z10matrixMultPfS_S_i:
[----:B------:R-:W-:Y:S01]  /*0000*/  LDC R1, c[0x0][0x37c] ;  /* 0x0000df00ff017b82 */ /* 0x000fe20000000800 */
[----:B------:R-:W0:Y:S01]  /*0010*/  S2R R0, SR_CTAID.X ;  /* 0x0000000000007919 */ /* 0x000e220000002500 */
[----:B------:R-:W0:Y:S01]  /*0020*/  LDCU UR4, c[0x0][0x360] ;  /* 0x00006c00ff0477ac */ /* 0x000e220008000800 */
[----:B------:R-:W0:Y:S01]  /*0030*/  S2R R3, SR_TID.X ;  /* 0x0000000000037919 */ /* 0x000e220000002100 */
[----:B------:R-:W1:Y:S01]  /*0040*/  LDCU UR5, c[0x0][0x364] ;  /* 0x00006c80ff0577ac */ /* 0x000e620008000800 */
[----:B------:R-:W1:Y:S01]  /*0050*/  S2R R13, SR_CTAID.Y ;  /* 0x00000000000d7919 */ /* 0x000e620000002600 */
[----:B------:R-:W2:Y:S01]  /*0060*/  LDCU UR20, c[0x0][0x398] ;  /* 0x00007300ff1477ac */ /* 0x000ea20008000800 */
[----:B------:R-:W1:Y:S01]  /*0070*/  S2R R2, SR_TID.Y ;  /* 0x0000000000027919 */ /* 0x000e620000002200 */
[----:B0-----:R-:W-:Y:S02]  /*0080*/  IMAD R0, R0, UR4, R3 ;  /* 0x0000000400007c24 */ /* 0x001fe4000f8e0203 */
[----:B-1----:R-:W-:-:S05]  /*0090*/  IMAD R13, R13, UR5, R2 ;  /* 0x000000050d0d7c24 */ /* 0x002fca000f8e0202 */
[----:B------:R-:W-:-:S04]  /*00a0*/  VIMNMX R2, PT, PT, R0, R13, !PT ;  /* 0x0000000d00027248 */ /* 0x000fc80007fe0100 */
[----:B--2---:R-:W-:-:S13]  /*00b0*/  ISETP.GE.AND P0, PT, R2, UR20, PT ;  /* 0x0000001402007c0c */ /* 0x004fda000bf06270 */
[----:B------:R-:W-:Y:S05]  /*00c0*/  @P0 EXIT ;  /* 0x000000000000094d */ /* 0x000fea0003800000 */
[----:B------:R-:W-:Y:S01]  /*00d0*/  UISETP.GE.U32.AND UP0, UPT, UR20, 0x8, UPT ;  /* 0x000000081400788c */ /* 0x000fe2000bf06070 */
[----:B------:R-:W-:Y:S02]  /*00e0*/  HFMA2 R12, -RZ, RZ, 0, 0 ;  /* 0x00000000ff0c7431 */ /* 0x000fe400000001ff */
[----:B------:R-:W-:Y:S01]  /*00f0*/  IMAD R13, R13, UR20, RZ ;  /* 0x000000140d0d7c24 */ /* 0x000fe2000f8e02ff */
[----:B------:R-:W-:Y:S01]  /*0100*/  UMOV UR4, URZ ;  /* 0x000000ff00047c82 */ /* 0x000fe20008000000 */
[----:B------:R-:W0:Y:S04]  /*0110*/  LDCU.64 UR18, c[0x0][0x358] ;  /* 0x00006b00ff1277ac */ /* 0x000e280008000a00 */
[----:B------:R-:W-:Y:S05]  /*0120*/  BRA.U !UP0, `(.L_x_0) ;  /* 0x0000000508047547 */ /* 0x000fea000b800000 */
[----:B------:R-:W1:Y:S01]  /*0130*/  LDCU.128 UR24, c[0x0][0x380] ;  /* 0x00007000ff1877ac */ /* 0x000e620008000c00 */
[----:B------:R-:W-:Y:S02]  /*0140*/  MOV R12, RZ ;  /* 0x000000ff000c7202 */ /* 0x000fe40000000f00 */
[----:B------:R-:W-:Y:S01]  /*0150*/  MOV R14, R0 ;  /* 0x00000000000e7202 */ /* 0x000fe20000000f00 */
[----:B------:R-:W-:-:S04]  /*0160*/  ULOP3.LUT UR4, UR20, 0x7ffffff8, URZ, 0xc0, !UPT ;  /* 0x7ffffff814047892 */ /* 0x000fc8000f8ec0ff */
[----:B------:R-:W-:Y:S01]  /*0170*/  UIADD3 UR5, UPT, UPT, -UR4, URZ, URZ ;  /* 0x000000ff04057290 */ /* 0x000fe2000fffe1ff */
[----:B-1----:R-:W-:Y:S01]  /*0180*/  MOV R2, UR24 ;  /* 0x0000001800027c02 */ /* 0x002fe20008000f00 */
[----:B------:R-:W-:Y:S01]  /*0190*/  UIMAD.WIDE UR6, UR20, 0x8, UR26 ;  /* 0x00000008140678a5 */ /* 0x000fe2000f8e021a */
[----:B------:R-:W-:Y:S01]  /*01a0*/  MOV R3, UR25 ;  /* 0x0000001900037c02 */ /* 0x000fe20008000f00 */
[----:B------:R-:W-:Y:S02]  /*01b0*/  UIMAD.WIDE UR8, UR20, 0xc, UR26 ;  /* 0x0000000c140878a5 */ /* 0x000fe4000f8e021a */
[----:B------:R-:W-:Y:S01]  /*01c0*/  UIMAD.WIDE UR10, UR20, 0x10, UR26 ;  /* 0x00000010140a78a5 */ /* 0x000fe2000f8e021a */
[----:B------:R-:W-:Y:S01]  /*01d0*/  IMAD.WIDE.U32 R2, R13, 0x4, R2 ;  /* 0x000000040d027825 */ /* 0x000fe200078e0002 */
[----:B------:R-:W-:Y:S02]  /*01e0*/  UIMAD.WIDE UR12, UR20, 0x14, UR26 ;  /* 0x00000014140c78a5 */ /* 0x000fe4000f8e021a */
[----:B------:R-:W-:Y:S01]  /*01f0*/  UIMAD.WIDE UR14, UR20, 0x18, UR26 ;  /* 0x00000018140e78a5 */ /* 0x000fe2000f8e021a */
[----:B------:R-:W-:Y:S01]  /*0200*/  IADD3 R2, P0, PT, R2, 0x10, RZ ;  /* 0x0000001002027810 */ /* 0x000fe20007f1e0ff */
[----:B------:R-:W-:-:S03]  /*0210*/  UIMAD.WIDE UR16, UR20, 0x1c, UR26 ;  /* 0x0000001c141078a5 */ /* 0x000fc6000f8e021a */
[----:B------:R-:W-:-:S09]  /*0220*/  IADD3.X R3, PT, PT, RZ, R3, RZ, P0, !PT ;  /* 0x00000003ff037210 */ /* 0x000fd200007fe4ff */
.L_x_1:
[----:B------:R-:W-:Y:S01]  /*0230*/  UIMAD.WIDE UR22, UR20, 0x4, UR26 ;  /* 0x00000004141678a5 */ /* 0x000fe2000f8e021a */
[----:B------:R-:W-:Y:S02]  /*0240*/  IMAD.MOV.U32 R23, RZ, RZ, 0x4 ;  /* 0x00000004ff177424 */ /* 0x000fe400078e00ff */
[----:B------:R-:W-:Y:S01]  /*0250*/  HFMA2 R11, -RZ, RZ, 0, 2.384185791015625e-07 ;  /* 0x00000004ff0b7431 */ /* 0x000fe200000001ff */
[----:B------:R-:W-:Y:S01]  /*0260*/  MOV R25, 0x4 ;  /* 0x0000000400197802 */ /* 0x000fe20000000f00 */
[----:B0-----:R-:W2:Y:S01]  /*0270*/  LDG.E R21, desc[UR18][R2.64+-0x10] ;  /* 0xfffff01202157981 */ /* 0x001ea2000c1e1900 */
[C---:B------:R-:W-:Y:S01]  /*0280*/  IMAD.WIDE R22, R14.reuse, R23, UR26 ;  /* 0x0000001a0e167e25 */ /* 0x040fe2000f8e0217 */
[----:B------:R-:W-:Y:S02]  /*0290*/  MOV R8, UR22 ;  /* 0x0000001600087c02 */ /* 0x000fe40008000f00 */
[----:B------:R-:W-:Y:S01]  /*02a0*/  MOV R9, UR23 ;  /* 0x0000001700097c02 */ /* 0x000fe20008000f00 */
[----:B------:R-:W3:Y:S02]  /*02b0*/  LDG.E R19, desc[UR18][R2.64+-0xc] ;  /* 0xfffff41202137981 */ /* 0x000ee4000c1e1900 */
[----:B------:R-:W-:-:S02]  /*02c0*/  IMAD.WIDE R8, R14, 0x4, R8 ;  /* 0x000000040e087825 */ /* 0x000fc400078e0208 */
[----:B------:R-:W2:Y:S01]  /*02d0*/  LDG.E R22, desc[UR18][R22.64] ;  /* 0x0000001216167981 */ /* 0x000ea2000c1e1900 */
[----:B------:R-:W-:Y:S01]  /*02e0*/  MOV R5, 0x4 ;  /* 0x0000000400057802 */ /* 0x000fe20000000f00 */
[C---:B------:R-:W-:Y:S02]  /*02f0*/  IMAD.WIDE R24, R14.reuse, R25, UR6 ;  /* 0x000000060e187e25 */ /* 0x040fe4000f8e0219 */
[----:B------:R0:W3:Y:S02]  /*0300*/  LDG.E R20, desc[UR18][R8.64] ;  /* 0x0000001208147981 */ /* 0x0000e4000c1e1900 */
[----:B------:R-:W-:Y:S02]  /*0310*/  IMAD.WIDE R10, R14, R11, UR8 ;  /* 0x000000080e0a7e25 */ /* 0x000fe4000f8e020b */
[----:B------:R-:W4:Y:S04]  /*0320*/  LDG.E R18, desc[UR18][R24.64] ;  /* 0x0000001218127981 */ /* 0x000f28000c1e1900 */
[----:B------:R-:W4:Y:S01]  /*0330*/  LDG.E R17, desc[UR18][R2.64+-0x8] ;  /* 0xfffff81202117981 */ /* 0x000f22000c1e1900 */
[----:B0-----:R-:W-:-:S02]  /*0340*/  HFMA2 R9, -RZ, RZ, 0, 2.384185791015625e-07 ;  /* 0x00000004ff097431 */ /* 0x001fc400000001ff */
[----:B------:R-:W-:Y:S01]  /*0350*/  IMAD.MOV.U32 R7, RZ, RZ, 0x4 ;  /* 0x00000004ff077424 */ /* 0x000fe200078e00ff */
[----:B------:R0:W5:Y:S01]  /*0360*/  LDG.E R16, desc[UR18][R10.64] ;  /* 0x000000120a107981 */ /* 0x000162000c1e1900 */
[----:B------:R-:W-:-:S03]  /*0370*/  IMAD.WIDE R4, R14, R5, UR10 ;  /* 0x0000000a0e047e25 */ /* 0x000fc6000f8e0205 */
[----:B------:R-:W5:Y:S01]  /*0380*/  LDG.E R15, desc[UR18][R2.64+-0x4] ;  /* 0xfffffc12020f7981 */ /* 0x000f62000c1e1900 */
[C---:B------:R-:W-:Y:S01]  /*0390*/  IMAD.WIDE R6, R14.reuse, R7, UR12 ;  /* 0x0000000c0e067e25 */ /* 0x040fe2000f8e0207 */
[----:B------:R-:W-:Y:S02]  /*03a0*/  MOV R27, 0x4 ;  /* 0x00000004001b7802 */ /* 0x000fe40000000f00 */
[----:B------:R1:W5:Y:S01]  /*03b0*/  LDG.E R4, desc[UR18][R4.64] ;  /* 0x0000001204047981 */ /* 0x000362000c1e1900 */
[----:B------:R-:W-:-:S03]  /*03c0*/  IMAD.WIDE R8, R14, R9, UR14 ;  /* 0x0000000e0e087e25 */ /* 0x000fc6000f8e0209 */
[----:B------:R-:W5:Y:S01]  /*03d0*/  LDG.E R23, desc[UR18][R2.64] ;  /* 0x0000001202177981 */ /* 0x000f62000c1e1900 */
[----:B0-----:R-:W-:-:S03]  /*03e0*/  IMAD.WIDE R10, R14, R27, UR16 ;  /* 0x000000100e0a7e25 */ /* 0x001fc6000f8e021b */
[----:B------:R-:W5:Y:S04]  /*03f0*/  LDG.E R7, desc[UR18][R6.64] ;  /* 0x0000001206077981 */ /* 0x000f68000c1e1900 */
[----:B------:R-:W5:Y:S04]  /*0400*/  LDG.E R24, desc[UR18][R2.64+0x4] ;  /* 0x0000041202187981 */ /* 0x000f68000c1e1900 */
[----:B------:R-:W5:Y:S04]  /*0410*/  LDG.E R8, desc[UR18][R8.64] ;  /* 0x0000001208087981 */ /* 0x000f68000c1e1900 */
[----:B------:R-:W5:Y:S04]  /*0420*/  LDG.E R25, desc[UR18][R2.64+0x8] ;  /* 0x0000081202197981 */ /* 0x000f68000c1e1900 */
[----:B------:R-:W5:Y:S04]  /*0430*/  LDG.E R10, desc[UR18][R10.64] ;  /* 0x000000120a0a7981 */ /* 0x000f68000c1e1900 */
[----:B------:R0:W5:Y:S01]  /*0440*/  LDG.E R27, desc[UR18][R2.64+0xc] ;  /* 0x00000c12021b7981 */ /* 0x000162000c1e1900 */
[----:B------:R-:W-:-:S04]  /*0450*/  UIADD3 UR5, UPT, UPT, UR5, 0x8, URZ ;  /* 0x0000000805057890 */ /* 0x000fc8000fffe0ff */
[----:B------:R-:W-:Y:S01]  /*0460*/  UISETP.NE.AND UP0, UPT, UR5, URZ, UPT ;  /* 0x000000ff0500728c */ /* 0x000fe2000bf05270 */
[----:B-1----:R-:W-:Y:S02]  /*0470*/  MOV R5, UR20 ;  /* 0x0000001400057c02 */ /* 0x002fe40008000f00 */
[----:B0-----:R-:W-:Y:S02]  /*0480*/  IADD3 R2, P0, PT, R2, 0x20, RZ ;  /* 0x0000002002027810 */ /* 0x001fe40007f1e0ff */
[----:B------:R-:W-:Y:S02]  /*0490*/  LEA R14, R5, R14, 0x3 ;  /* 0x0000000e050e7211 */ /* 0x000fe400078e18ff */
[----:B------:R-:W-:Y:S01]  /*04a0*/  IADD3.X R3, PT, PT, RZ, R3, RZ, P0, !PT ;  /* 0x00000003ff037210 */ /* 0x000fe200007fe4ff */
[----:B--2---:R-:W-:-:S04]  /*04b0*/  FFMA R22, R21, R22, R12 ;  /* 0x0000001615167223 */ /* 0x004fc8000000000c */
[----:B---3--:R-:W-:-:S04]  /*04c0*/  FFMA R20, R19, R20, R22 ;  /* 0x0000001413147223 */ /* 0x008fc80000000016 */
[----:B----4-:R-:W-:-:S04]  /*04d0*/  FFMA R18, R17, R18, R20 ;  /* 0x0000001211127223 */ /* 0x010fc80000000014 */
[----:B-----5:R-:W-:-:S04]  /*04e0*/  FFMA R16, R15, R16, R18 ;  /* 0x000000100f107223 */ /* 0x020fc80000000012 */
[----:B------:R-:W-:-:S04]  /*04f0*/  FFMA R23, R23, R4, R16 ;  /* 0x0000000417177223 */ /* 0x000fc80000000010 */
[----:B------:R-:W-:-:S04]  /*0500*/  FFMA R24, R24, R7, R23 ;  /* 0x0000000718187223 */ /* 0x000fc80000000017 */
[----:B------:R-:W-:-:S04]  /*0510*/  FFMA R8, R25, R8, R24 ;  /* 0x0000000819087223 */ /* 0x000fc80000000018 */
[----:B------:R-:W-:Y:S01]  /*0520*/  FFMA R12, R27, R10, R8 ;  /* 0x0000000a1b0c7223 */ /* 0x000fe20000000008 */
[----:B------:R-:W-:Y:S06]  /*0530*/  BRA.U UP0, `(.L_x_1) ;  /* 0xfffffffd003c7547 */ /* 0x000fec000b83ffff */
.L_x_0:
[----:B------:R-:W-:-:S04]  /*0540*/  ULOP3.LUT UR6, UR20, 0x7, URZ, 0xc0, !UPT ;  /* 0x0000000714067892 */ /* 0x000fc8000f8ec0ff */
[----:B------:R-:W-:-:S09]  /*0550*/  UISETP.NE.AND UP0, UPT, UR6, URZ, UPT ;  /* 0x000000ff0600728c */ /* 0x000fd2000bf05270 */
[----:B------:R-:W-:Y:S05]  /*0560*/  BRA.U !UP0, `(.L_x_2) ;  /* 0x0000000508387547 */ /* 0x000fea000b800000 */
[----:B------:R-:W-:Y:S02]  /*0570*/  UISETP.GE.U32.AND UP0, UPT, UR6, 0x4, UPT ;  /* 0x000000040600788c */ /* 0x000fe4000bf06070 */
[----:B------:R-:W-:-:S04]  /*0580*/  ULOP3.LUT UR5, UR20, 0x3, URZ, 0xc0, !UPT ;  /* 0x0000000314057892 */ /* 0x000fc8000f8ec0ff */
[----:B------:R-:W-:-:S03]  /*0590*/  UISETP.NE.AND UP1, UPT, UR5, URZ, UPT ;  /* 0x000000ff0500728c */ /* 0x000fc6000bf25270 */
[----:B------:R-:W-:Y:S08]  /*05a0*/  BRA.U !UP0, `(.L_x_3) ;  /* 0x00000001087c7547 */ /* 0x000ff0000b800000 */
[----:B------:R-:W1:Y:S01]  /*05b0*/  LDC.64 R6, c[0x0][0x388] ;  /* 0x0000e200ff067b82 */ /* 0x000e620000000a00 */
[----:B------:R-:W2:Y:S01]  /*05c0*/  LDCU.64 UR6, c[0x0][0x380] ;  /* 0x00007000ff0677ac */ /* 0x000ea20008000a00 */
[----:B------:R-:W-:Y:S01]  /*05d0*/  IMAD.U32 R9, RZ, RZ, UR4 ;  /* 0x00000004ff097e24 */ /* 0x000fe2000f8e00ff */
[C---:B------:R-:W-:Y:S02]  /*05e0*/  IADD3 R3, PT, PT, R13.reuse, UR4, RZ ;  /* 0x000000040d037c10 */ /* 0x040fe4000fffe0ff */
[----:B------:R-:W-:Y:S01]  /*05f0*/  IADD3 R10, P0, PT, R13, UR4, RZ ;  /* 0x000000040d0a7c10 */ /* 0x000fe2000ff1e0ff */
[----:B------:R-:W-:Y:S01]  /*0600*/  IMAD R9, R9, UR20, R0 ;  /* 0x0000001409097c24 */ /* 0x000fe2000f8e0200 */
[----:B------:R-:W-:Y:S01]  /*0610*/  MOV R11, UR20 ;  /* 0x00000014000b7c02 */ /* 0x000fe20008000f00 */
[----:B------:R-:W3:Y:S01]  /*0620*/  LDC.64 R4, c[0x0][0x380] ;  /* 0x0000e000ff047b82 */ /* 0x000ee20000000a00 */
[----:B------:R-:W-:Y:S01]  /*0630*/  MOV R15, UR20 ;  /* 0x00000014000f7c02 */ /* 0x000fe20008000f00 */
[----:B-1----:R-:W-:Y:S01]  /*0640*/  IMAD.WIDE R6, R9, 0x4, R6 ;  /* 0x0000000409067825 */ /* 0x002fe200078e0206 */
[----:B------:R-:W-:-:S05]  /*0650*/  MOV R9, UR20 ;  /* 0x0000001400097c02 */ /* 0x000fca0008000f00 */
[----:B------:R-:W-:Y:S02]  /*0660*/  IMAD.WIDE R8, R9, 0x4, R6 ;  /* 0x0000000409087825 */ /* 0x000fe400078e0206 */
[----:B0-----:R-:W4:Y:S02]  /*0670*/  LDG.E R6, desc[UR18][R6.64] ;  /* 0x0000001206067981 */ /* 0x001f24000c1e1900 */
[----:B---3--:R-:W-:Y:S01]  /*0680*/  IMAD.WIDE.U32 R4, R3, 0x4, R4 ;  /* 0x0000000403047825 */ /* 0x008fe200078e0004 */
[----:B------:R-:W-:Y:S01]  /*0690*/  IADD3.X R3, PT, PT, RZ, RZ, RZ, P0, !PT ;  /* 0x000000ffff037210 */ /* 0x000fe200007fe4ff */
[----:B------:R-:W3:Y:S01]  /*06a0*/  LDG.E R17, desc[UR18][R8.64] ;  /* 0x0000001208117981 */ /* 0x000ee2000c1e1900 */
[----:B--2---:R-:W-:-:S03]  /*06b0*/  LEA R2, P0, R10, UR6, 0x2 ;  /* 0x000000060a027c11 */ /* 0x004fc6000f8010ff */
[----:B------:R-:W4:Y:S01]  /*06c0*/  LDG.E R5, desc[UR18][R4.64] ;  /* 0x0000001204057981 */ /* 0x000f22000c1e1900 */
[----:B------:R-:W-:Y:S01]  /*06d0*/  LEA.HI.X R3, R10, UR7, R3, 0x2, P0 ;  /* 0x000000070a037c11 */ /* 0x000fe200080f1403 */
[----:B------:R-:W-:-:S04]  /*06e0*/  IMAD.WIDE R10, R11, 0x4, R8 ;  /* 0x000000040b0a7825 */ /* 0x000fc800078e0208 */
[----:B------:R-:W3:Y:S01]  /*06f0*/  LDG.E R16, desc[UR18][R2.64+0x4] ;  /* 0x0000041202107981 */ /* 0x000ee2000c1e1900 */
[----:B------:R-:W-:-:S03]  /*0700*/  IMAD.WIDE R14, R15, 0x4, R10 ;  /* 0x000000040f0e7825 */ /* 0x000fc600078e020a */
[----:B------:R-:W2:Y:S04]  /*0710*/  LDG.E R19, desc[UR18][R10.64] ;  /* 0x000000120a137981 */ /* 0x000ea8000c1e1900 */
[----:B------:R-:W2:Y:S04]  /*0720*/  LDG.E R18, desc[UR18][R2.64+0x8] ;  /* 0x0000081202127981 */ /* 0x000ea8000c1e1900 */
[----:B------:R-:W5:Y:S04]  /*0730*/  LDG.E R20, desc[UR18][R2.64+0xc] ;  /* 0x00000c1202147981 */ /* 0x000f68000c1e1900 */
[----:B------:R-:W5:Y:S01]  /*0740*/  LDG.E R14, desc[UR18][R14.64] ;  /* 0x000000120e0e7981 */ /* 0x000f62000c1e1900 */
[----:B------:R-:W-:Y:S01]  /*0750*/  UIADD3 UR4, UPT, UPT, UR4, 0x4, URZ ;  /* 0x0000000404047890 */ /* 0x000fe2000fffe0ff */
[----:B----4-:R-:W-:-:S04]  /*0760*/  FFMA R5, R5, R6, R12 ;  /* 0x0000000605057223 */ /* 0x010fc8000000000c */
[----:B---3--:R-:W-:-:S04]  /*0770*/  FFMA R5, R16, R17, R5 ;  /* 0x0000001110057223 */ /* 0x008fc80000000005 */
[----:B--2---:R-:W-:-:S04]  /*0780*/  FFMA R5, R18, R19, R5 ;  /* 0x0000001312057223 */ /* 0x004fc80000000005 */
[----:B-----5:R-:W-:-:S07]  /*0790*/  FFMA R12, R20, R14, R5 ;  /* 0x0000000e140c7223 */ /* 0x020fce0000000005 */
.L_x_3:
[----:B------:R-:W-:Y:S05]  /*07a0*/  BRA.U !UP1, `(.L_x_2) ;  /* 0x0000000109a87547 */ /* 0x000fea000b800000 */
[----:B------:R-:W-:Y:S01]  /*07b0*/  UISETP.NE.AND UP0, UPT, UR5, 0x1, UPT ;  /* 0x000000010500788c */ /* 0x000fe2000bf05270 */
[----:B------:R-:W-:Y:S01]  /*07c0*/  MOV R7, UR4 ;  /* 0x0000000400077c02 */ /* 0x000fe20008000f00 */
[----:B------:R-:W-:Y:S02]  /*07d0*/  ULOP3.LUT UR5, UR20, 0x1, URZ, 0xc0, !UPT ;  /* 0x0000000114057892 */ /* 0x000fe4000f8ec0ff */
[----:B------:R-:W-:Y:S02]  /*07e0*/  MOV R15, UR20 ;  /* 0x00000014000f7c02 */ /* 0x000fe40008000f00 */
[----:B------:R-:W-:Y:S01]  /*07f0*/  UISETP.NE.U32.AND UP1, UPT, UR5, 0x1, UPT ;  /* 0x000000010500788c */ /* 0x000fe2000bf25070 */
[----:B------:R-:W-:-:S04]  /*0800*/  PLOP3.LUT P1, PT, PT, PT, UP0, 0x80, 0x8 ;  /* 0x000000000008781c */ /* 0x000fc80003f2f008 */
[----:B------:R-:W1:Y:S01]  /*0810*/  @UP0 LDCU.128 UR8, c[0x0][0x380] ;  /* 0x00007000ff0807ac */ /* 0x000e620008000c00 */
[----:B------:R-:W-:Y:S01]  /*0820*/  PLOP3.LUT P0, PT, PT, PT, UP1, 0x80, 0x8 ;  /* 0x000000000008781c */ /* 0x000fe20003f0f018 */
[----:B------:R-:W2:Y:S04]  /*0830*/  @UP0 LDCU.64 UR6, c[0x0][0x380] ;  /* 0x00007000ff0607ac */ /* 0x000ea80008000a00 */
[----:B------:R-:W3:Y:S03]  /*0840*/  @!UP1 LDCU.128 UR12, c[0x0][0x380] ;  /* 0x00007000ff0c97ac */ /* 0x000ee60008000c00 */
[C---:B------:R-:W-:Y:S02]  /*0850*/  @P1 IADD3 R3, PT, PT, R13.reuse, UR4, RZ ;  /* 0x000000040d031c10 */ /* 0x040fe4000fffe0ff */
[----:B------:R-:W-:Y:S01]  /*0860*/  @P1 IADD3 R6, P2, PT, R13, UR4, RZ ;  /* 0x000000040d061c10 */ /* 0x000fe2000ff5e0ff */
[----:B------:R-:W-:Y:S01]  /*0870*/  @UP0 UIADD3 UR4, UPT, UPT, UR4, 0x2, URZ ;  /* 0x0000000204040890 */ /* 0x000fe2000fffe0ff */
[----:B-1----:R-:W-:Y:S01]  /*0880*/  MOV R11, UR9 ;  /* 0x00000009000b7c02 */ /* 0x002fe20008000f00 */
[----:B------:R-:W-:Y:S01]  /*0890*/  IMAD.U32 R10, RZ, RZ, UR8 ;  /* 0x00000008ff0a7e24 */ /* 0x000fe2000f8e00ff */
[----:B------:R-:W-:-:S02]  /*08a0*/  MOV R4, UR10 ;  /* 0x0000000a00047c02 */ /* 0x000fc40008000f00 */
[----:B------:R-:W-:Y:S01]  /*08b0*/  MOV R5, UR11 ;  /* 0x0000000b00057c02 */ /* 0x000fe20008000f00 */
[----:B------:R-:W-:-:S04]  /*08c0*/  @P1 IMAD.WIDE.U32 R10, R3, 0x4, R10 ;  /* 0x00000004030a1825 */ /* 0x000fc800078e000a */
[----:B------:R-:W-:Y:S01]  /*08d0*/  @P1 IMAD R3, R7, UR20, R0 ;  /* 0x0000001407031c24 */ /* 0x000fe2000f8e0200 */
[----:B------:R-:W-:Y:S01]  /*08e0*/  @P1 IADD3.X R7, PT, PT, RZ, RZ, RZ, P2, !PT ;  /* 0x000000ffff071210 */ /* 0x000fe200017fe4ff */
[----:B------:R-:W-:Y:S01]  /*08f0*/  IMAD.U32 R19, RZ, RZ, UR4 ;  /* 0x00000004ff137e24 */ /* 0x000fe2000f8e00ff */
[C---:B--2---:R-:W-:Y:S01]  /*0900*/  @P1 LEA R2, P2, R6.reuse, UR6, 0x2 ;  /* 0x0000000606021c11 */ /* 0x044fe2000f8410ff */
[----:B------:R-:W-:Y:S01]  /*0910*/  @P1 IMAD.WIDE R4, R3, 0x4, R4 ;  /* 0x0000000403041825 */ /* 0x000fe200078e0204 */
[----:B------:R-:W-:Y:S01]  /*0920*/  @!P0 IADD3 R17, PT, PT, R13, UR4, RZ ;  /* 0x000000040d118c10 */ /* 0x000fe2000fffe0ff */
[----:B0-----:R-:W2:Y:S01]  /*0930*/  @P1 LDG.E R11, desc[UR18][R10.64] ;  /* 0x000000120a0b1981 */ /* 0x001ea2000c1e1900 */
[----:B------:R-:W-:Y:S01]  /*0940*/  @P1 LEA.HI.X R3, R6, UR7, R7, 0x2, P2 ;  /* 0x0000000706031c11 */ /* 0x000fe200090f1407 */
[----:B------:R-:W-:Y:S01]  /*0950*/  @!P0 IMAD R19, R19, UR20, R0 ;  /* 0x0000001413138c24 */ /* 0x000fe2000f8e0200 */
[----:B---3--:R-:W-:Y:S01]  /*0960*/  MOV R6, UR12 ;  /* 0x0000000c00067c02 */ /* 0x008fe20008000f00 */
[----:B------:R-:W-:Y:S01]  /*0970*/  @P1 IMAD.WIDE R14, R15, 0x4, R4 ;  /* 0x000000040f0e1825 */ /* 0x000fe200078e0204 */
[----:B------:R-:W-:Y:S01]  /*0980*/  MOV R7, UR13 ;  /* 0x0000000d00077c02 */ /* 0x000fe20008000f00 */
[----:B------:R-:W2:Y:S01]  /*0990*/  @P1 LDG.E R4, desc[UR18][R4.64] ;  /* 0x0000001204041981 */ /* 0x000ea2000c1e1900 */
[----:B------:R-:W-:-:S02]  /*09a0*/  MOV R8, UR14 ;  /* 0x0000000e00087c02 */ /* 0x000fc40008000f00 */
[----:B------:R-:W-:Y:S01]  /*09b0*/  MOV R9, UR15 ;  /* 0x0000000f00097c02 */ /* 0x000fe20008000f00 */
[----:B------:R-:W-:Y:S01]  /*09c0*/  @!P0 IMAD.WIDE.U32 R6, R17, 0x4, R6 ;  /* 0x0000000411068825 */ /* 0x000fe200078e0006 */
[----:B------:R-:W3:Y:S03]  /*09d0*/  @P1 LDG.E R14, desc[UR18][R14.64] ;  /* 0x000000120e0e1981 */ /* 0x000ee6000c1e1900 */
[----:B------:R-:W-:Y:S01]  /*09e0*/  @!P0 IMAD.WIDE R8, R19, 0x4, R8 ;  /* 0x0000000413088825 */ /* 0x000fe200078e0208 */
[----:B------:R-:W3:Y:S04]  /*09f0*/  @P1 LDG.E R2, desc[UR18][R2.64+0x4] ;  /* 0x0000041202021981 */ /* 0x000ee8000c1e1900 */
[----:B------:R-:W4:Y:S04]  /*0a00*/  @!P0 LDG.E R7, desc[UR18][R6.64] ;  /* 0x0000001206078981 */ /* 0x000f28000c1e1900 */
[----:B------:R-:W4:Y:S01]  /*0a10*/  @!P0 LDG.E R8, desc[UR18][R8.64] ;  /* 0x0000001208088981 */ /* 0x000f22000c1e1900 */
[----:B--2---:R-:W-:-:S04]  /*0a20*/  @P1 FFMA R11, R11, R4, R12 ;  /* 0x000000040b0b1223 */ /* 0x004fc8000000000c */
[----:B---3--:R-:W-:-:S04]  /*0a30*/  @P1 FFMA R12, R2, R14, R11 ;  /* 0x0000000e020c1223 */ /* 0x008fc8000000000b */
[----:B----4-:R-:W-:-:S07]  /*0a40*/  @!P0 FFMA R12, R7, R8, R12 ;  /* 0x00000008070c8223 */ /* 0x010fce000000000c */
.L_x_2:
[----:B------:R-:W1:Y:S01]  /*0a50*/  LDC.64 R2, c[0x0][0x390] ;  /* 0x0000e400ff027b82 */ /* 0x000e620000000a00 */
[----:B------:R-:W-:-:S05]  /*0a60*/  IADD3 R13, PT, PT, R0, R13, RZ ;  /* 0x0000000d000d7210 */ /* 0x000fca0007ffe0ff */
[----:B-1----:R-:W-:-:S05]  /*0a70*/  IMAD.WIDE R2, R13, 0x4, R2 ;  /* 0x000000040d027825 */ /* 0x002fca00078e0202 */
[----:B0-----:R-:W-:Y:S01]  /*0a80*/  STG.E desc[UR18][R2.64], R12 ;  /* 0x0000000c02007986 */ /* 0x001fe2000c101912 */
[----:B------:R-:W-:Y:S05]  /*0a90*/  EXIT ;  /* 0x000000000000794d */ /* 0x000fea0003800000 */
.L_x_4:
[----:B------:R-:W-:-:S00]  /*0aa0*/  BRA `(.L_x_4) ;  /* 0xfffffffc00fc7947 */ /* 0x000fc0000383ffff */
[----:B------:R-:W-:-:S00]  /*0ab0*/  NOP ;  /* 0x0000000000007918 */ /* 0x000fc00000000000 */
        /* <DEDUP_REMOVED lines=12> */
.L_x_6:


//--------------------- .text._Z10first_callv     --------------------------
	.section	.text._Z10first_callv,"ax",@progbits
	.align	128
        .global         _Z10first_callv
        .type           _Z10first_callv,@function
        .size           _Z10first_callv,(.L_x_7 - _Z10first_callv)
        .other          _Z10first_callv,@"STO_CUDA_ENTRY STV_DEFAULT"
_Z10first_callv:
.text._Z10first_callv:
[----:B------:R-:W-:Y:S01]  /*0000*/  LDC R1, c[0x0][0x37c] ;  /* 0x0000df00ff017b82 */ /* 0x000fe20000000800 */
[----:B------:R-:W-:Y:S05]  /*0010*/  EXIT ;  /* 0x000000000000794d */ /* 0x000fea0003800000 */
.L_x_5:
        /* <DEDUP_REMOVED lines=14> */
.L_x_7:


//--------------------- .nv.shared.reserved.0     --------------------------
	.section	.nv.shared.reserved.0,"aw",@nobits
	.weak		__nv_reservedSMEM_offset_0_alias
	.size		__nv_reservedSMEM_offset_0_alias, 0, 64
	.other		__nv_reservedSMEM_offset_0_alias,@"STO_CUDA_RESERVED_SHARED STV_DEFAULT"
__nv_reservedSMEM_offset_0_alias:
	.zero		0
	.zero		64


//--------------------- .nv.constant0._Z10matrixMultPfS_S_i --------------------------
	.section	.nv.constant0._Z10matrixMultPfS_S_i,"a",@progbits
	.sectionflags	@""
	.align	4
.nv.constant0._Z10matrixMultPfS_S_i:
	.zero		924


//--------------------- .nv.constant0._Z10first_callv --------------------------
	.section	.nv.constant0._Z10first_callv,"a",@progbits
	.sectionflags	@""
	.align	4
.nv.constant0._Z10first_callv:
	.zero		896


//--------------------- SYMBOLS --------------------------

	.type		.nv.reservedSmem.offset0,@object
	.size		.nv.reservedSmem.offset0,0x4
